	.headerflags	@"EF_CUDA_TEXMODE_UNIFIED EF_CUDA_64BIT_ADDRESS EF_CUDA_ACCELERATORS EF_CUDA_SM90 EF_CUDA_VIRTUAL_SM(EF_CUDA_SM90)"
	.elftype	@"ET_EXEC"


//--------------------- .nv.info                  --------------------------
	.section	.nv.info,"",@"SHT_CUDA_INFO"
	.align	4


	//----- nvinfo : EIATTR_REGCOUNT
	.align		4
        /*0000*/ 	.byte	0x04, 0x2f
        /*0002*/ 	.short	(.L_3 - .L_2)
	.align		4
.L_2:
        /*0004*/ 	.word	index@(triton_poi_fused__native_batch_norm_legit_no_training_cat_leaky_relu_2)
        /*0008*/ 	.word	0x00000015


	//----- nvinfo : EIATTR_MIN_STACK_SIZE
	.align		4
.L_3:
        /*000c*/ 	.byte	0x04, 0x12
        /*000e*/ 	.short	(.L_5 - .L_4)
	.align		4
.L_4:
        /*0010*/ 	.word	index@(triton_poi_fused__native_batch_norm_legit_no_training_cat_leaky_relu_2)
        /*0014*/ 	.word	0x00000000


	//----- nvinfo : EIATTR_FRAME_SIZE
	.align		4
.L_5:
        /*0018*/ 	.byte	0x04, 0x11
        /*001a*/ 	.short	(.L_7 - .L_6)
	.align		4
.L_6:
        /*001c*/ 	.word	index@(triton_poi_fused__native_batch_norm_legit_no_training_cat_leaky_relu_2)
        /*0020*/ 	.word	0x00000000


	//----- nvinfo : EIATTR_MIN_STACK_SIZE
	.align		4
.L_7:
        /*0024*/ 	.byte	0x04, 0x12
        /*0026*/ 	.short	(.L_9 - .L_8)
	.align		4
.L_8:
        /*0028*/ 	.word	index@(triton_poi_fused__native_batch_norm_legit_no_training_cat_leaky_relu_2)
        /*002c*/ 	.word	0x00000000
.L_9:


//--------------------- .nv.info.triton_poi_fused__native_batch_norm_legit_no_training_cat_leaky_relu_2 --------------------------
	.section	.nv.info.triton_poi_fused__native_batch_norm_legit_no_training_cat_leaky_relu_2,"",@"SHT_CUDA_INFO"
	.sectionflags	@""
	.align	4


	//----- nvinfo : EIATTR_CUDA_API_VERSION
	.align		4
        /*0000*/ 	.byte	0x04, 0x37
        /*0002*/ 	.short	(.L_11 - .L_10)
.L_10:
        /*0004*/ 	.word	0x0000007c


	//----- nvinfo : EIATTR_KPARAM_INFO
	.align		4
.L_11:
        /*0008*/ 	.byte	0x04, 0x17
        /*000a*/ 	.short	(.L_13 - .L_12)
.L_12:
        /*000c*/ 	.word	0x00000000
        /*0010*/ 	.short	0x0008
        /*0012*/ 	.short	0x0040
        /*0014*/ 	.byte	0x00, 0xf0, 0x11, 0x00


	//----- nvinfo : EIATTR_KPARAM_INFO
	.align		4
.L_13:
        /*0018*/ 	.byte	0x04, 0x17
        /*001a*/ 	.short	(.L_15 - .L_14)
.L_14:
        /*001c*/ 	.word	0x00000000
        /*0020*/ 	.short	0x0007
        /*0022*/ 	.short	0x0038
        /*0024*/ 	.byte	0x00, 0xf4, 0x21, 0x00


	//----- nvinfo : EIATTR_KPARAM_INFO
	.align		4
.L_15:
        /*0028*/ 	.byte	0x04, 0x17
        /*002a*/ 	.short	(.L_17 - .L_16)
.L_16:
        /*002c*/ 	.word	0x00000000
        /*0030*/ 	.short	0x0006
        /*0032*/ 	.short	0x0030
        /*0034*/ 	.byte	0x00, 0xf4, 0x21, 0x00


	//----- nvinfo : EIATTR_KPARAM_INFO
	.align		4
.L_17:
        /*0038*/ 	.byte	0x04, 0x17
        /*003a*/ 	.short	(.L_19 - .L_18)
.L_18:
        /*003c*/ 	.word	0x00000000
        /*0040*/ 	.short	0x0005
        /*0042*/ 	.short	0x0028
        /*0044*/ 	.byte	0x00, 0xf4, 0x21, 0x00


	//----- nvinfo : EIATTR_KPARAM_INFO
	.align		4
.L_19:
        /*0048*/ 	.byte	0x04, 0x17
        /*004a*/ 	.short	(.L_21 - .L_20)
.L_20:
        /*004c*/ 	.word	0x00000000
        /*0050*/ 	.short	0x0004
        /*0052*/ 	.short	0x0020
        /*0054*/ 	.byte	0x00, 0xf4, 0x21, 0x00


	//----- nvinfo : EIATTR_KPARAM_INFO
	.align		4
.L_21:
        /*0058*/ 	.byte	0x04, 0x17
        /*005a*/ 	.short	(.L_23 - .L_22)
.L_22:
        /*005c*/ 	.word	0x00000000
        /*0060*/ 	.short	0x0003
        /*0062*/ 	.short	0x0018
        /*0064*/ 	.byte	0x00, 0xf4, 0x21, 0x00


	//----- nvinfo : EIATTR_KPARAM_INFO
	.align		4
.L_23:
        /*0068*/ 	.byte	0x04, 0x17
        /*006a*/ 	.short	(.L_25 - .L_24)
.L_24:
        /*006c*/ 	.word	0x00000000
        /*0070*/ 	.short	0x0002
        /*0072*/ 	.short	0x0010
        /*0074*/ 	.byte	0x00, 0xf4, 0x21, 0x00


	//----- nvinfo : EIATTR_KPARAM_INFO
	.align		4
.L_25:
        /*0078*/ 	.byte	0x04, 0x17
        /*007a*/ 	.short	(.L_27 - .L_26)
.L_26:
        /*007c*/ 	.word	0x00000000
        /*0080*/ 	.short	0x0001
        /*0082*/ 	.short	0x0008
        /*0084*/ 	.byte	0x00, 0xf4, 0x21, 0x00


	//----- nvinfo : EIATTR_KPARAM_INFO
	.align		4
.L_27:
        /*0088*/ 	.byte	0x04, 0x17
        /*008a*/ 	.short	(.L_29 - .L_28)
.L_28:
        /*008c*/ 	.word	0x00000000
        /*0090*/ 	.short	0x0000
        /*0092*/ 	.short	0x0000
        /*0094*/ 	.byte	0x00, 0xf4, 0x21, 0x00


	//----- nvinfo : EIATTR_SPARSE_MMA_MASK
	.align		4
.L_29:
        /*0098*/ 	.byte	0x03, 0x50
        /*009a*/ 	.short	0x0000


	//----- nvinfo : EIATTR_MAXREG_COUNT
	.align		4
        /*009c*/ 	.byte	0x03, 0x1b
        /*009e*/ 	.short	0x00ff


	//----- nvinfo : EIATTR_EXIT_INSTR_OFFSETS
	.align		4
        /*00a0*/ 	.byte	0x04, 0x1c
        /*00a2*/ 	.short	(.L_31 - .L_30)


	//   ....[0]....
.L_30:
        /*00a4*/ 	.word	0x000004b0


	//   ....[1]....
        /*00a8*/ 	.word	0x000004d0


	//----- nvinfo : EIATTR_REQNTID
	.align		4
.L_31:
        /*00ac*/ 	.byte	0x04, 0x10
        /*00ae*/ 	.short	(.L_33 - .L_32)
.L_32:
        /*00b0*/ 	.word	0x00000080
        /*00b4*/ 	.word	0x00000001
        /*00b8*/ 	.word	0x00000001


	//----- nvinfo : EIATTR_CBANK_PARAM_SIZE
	.align		4
.L_33:
        /*00bc*/ 	.byte	0x03, 0x19
        /*00be*/ 	.short	0x0044


	//----- nvinfo : EIATTR_PARAM_CBANK
	.align		4
        /*00c0*/ 	.byte	0x04, 0x0a
        /*00c2*/ 	.short	(.L_35 - .L_34)
	.align		4
.L_34:
        /*00c4*/ 	.word	index@(.nv.constant0.triton_poi_fused__native_batch_norm_legit_no_training_cat_leaky_relu_2)
        /*00c8*/ 	.short	0x0210
        /*00ca*/ 	.short	0x0044


	//----- nvinfo : EIATTR_SW_WAR
	.align		4
.L_35:
        /*00cc*/ 	.byte	0x04, 0x36
        /*00ce*/ 	.short	(.L_37 - .L_36)
.L_36:
        /*00d0*/ 	.word	0x00000008
.L_37:


//--------------------- .nv.callgraph             --------------------------
	.section	.nv.callgraph,"",@"SHT_CUDA_CALLGRAPH"
	.align	4
	.sectionentsize	8
	.align		4
        /*0000*/ 	.word	0x00000000
	.align		4
        /*0004*/ 	.word	0xffffffff
	.align		4
        /*0008*/ 	.word	0x00000000
	.align		4
        /*000c*/ 	.word	0xfffffffe
	.align		4
        /*0010*/ 	.word	0x00000000
	.align		4
        /*0014*/ 	.word	0xfffffffd
	.align		4
        /*0018*/ 	.word	0x00000000
	.align		4
        /*001c*/ 	.word	0xfffffffc


//--------------------- .nv.constant4             --------------------------
	.section	.nv.constant4,"a",@progbits
	.align	8
	.align		8
.nv.constant4:
        /*0000*/ 	.dword	_$_str
	.align		8
        /*0008*/ 	.dword	_$_str_$_2


//--------------------- .text.triton_poi_fused__native_batch_norm_legit_no_training_cat_leaky_relu_2 --------------------------
	.section	.text.triton_poi_fused__native_batch_norm_legit_no_training_cat_leaky_relu_2,"ax",@progbits
	.align	128
        .global         triton_poi_fused__native_batch_norm_legit_no_training_cat_leaky_relu_2
        .type           triton_poi_fused__native_batch_norm_legit_no_training_cat_leaky_relu_2,@function
        .size           triton_poi_fused__native_batch_norm_legit_no_training_cat_leaky_relu_2,(.L_x_1 - triton_poi_fused__native_batch_norm_legit_no_training_cat_leaky_relu_2)
        .other          triton_poi_fused__native_batch_norm_legit_no_training_cat_leaky_relu_2,@"STO_CUDA_ENTRY STV_DEFAULT"
triton_poi_fused__native_batch_norm_legit_no_training_cat_leaky_relu_2:
.text.triton_poi_fused__native_batch_norm_legit_no_training_cat_leaky_relu_2:
[----:B------:R-:W0:Y:S01]  /*0000*/  LDC R1, c[0x0][0x28] ;  /* 0x00000a00ff017b82 */ /* 0x000e220000000800 */
[----:B------:R-:W1:Y:S07]  /*0010*/  S2R R0, SR_TID.X ;  /* 0x0000000000007919 */ /* 0x000e6e0000002100 */
[----:B------:R-:W2:Y:S01]  /*0020*/  LDC.64 R12, c[0x0][0x230] ;  /* 0x00008c00ff0c7b82 */ /* 0x000ea20000000a00 */
[----:B------:R-:W-:Y:S01]  /*0030*/  ULDC.64 UR4, c[0x0][0x208] ;  /* 0x0000820000047ab9 */ /* 0x000fe20000000a00 */
[----:B------:R-:W-:Y:S01]  /*0040*/  ULDC.64 UR6, c[0x0][0x220] ;  /* 0x0000880000067ab9 */ /* 0x000fe20000000a00 */
[----:B------:R-:W3:Y:S05]  /*0050*/  S2R R3, SR_CTAID.X ;  /* 0x0000000000037919 */ /* 0x000eea0000002500 */
[----:B------:R-:W4:Y:S08]  /*0060*/  LDC.64 R10, c[0x0][0x218] ;  /* 0x00008600ff0a7b82 */ /* 0x000f300000000a00 */
[----:B------:R-:W5:Y:S01]  /*0070*/  LDC.64 R8, c[0x0][0x228] ;  /* 0x00008a00ff087b82 */ /* 0x000f620000000a00 */
[----:B-1----:R-:W-:-:S05]  /*0080*/  LOP3.LUT R0, R0, 0x7f, RZ, 0xc0, !PT ;  /* 0x0000007f00007812 */ /* 0x002fca00078ec0ff */
[----:B---3--:R-:W-:-:S05]  /*0090*/  IMAD R0, R3, 0x80, R0 ;  /* 0x0000008003007824 */ /* 0x008fca00078e0200 */
[----:B------:R-:W-:Y:S02]  /*00a0*/  SHF.R.S32.HI R5, RZ, 0x1f, R0 ;  /* 0x0000001fff057819 */ /* 0x000fe40000011400 */
[----:B------:R-:W-:Y:S02]  /*00b0*/  ISETP.GE.AND P0, PT, R0, 0x100, PT ;  /* 0x000001000000780c */ /* 0x000fe40003f06270 */
[----:B------:R-:W-:-:S04]  /*00c0*/  LEA.HI R6, R5, R0, RZ, 0x4 ;  /* 0x0000000005067211 */ /* 0x000fc800078f20ff */
[----:B------:R-:W-:-:S04]  /*00d0*/  SHF.R.S32.HI R3, RZ, 0x4, R6 ;  /* 0x00000004ff037819 */ /* 0x000fc80000011406 */
[----:B------:R-:W-:-:S04]  /*00e0*/  LEA.HI R2, R3, R3, RZ, 0x2 ;  /* 0x0000000303027211 */ /* 0x000fc800078f10ff */
[----:B------:R-:W-:-:S05]  /*00f0*/  LOP3.LUT R2, R2, 0xfffffffc, RZ, 0xc0, !PT ;  /* 0xfffffffc02027812 */ /* 0x000fca00078ec0ff */
[----:B------:R-:W-:Y:S02]  /*0100*/  IMAD.IADD R3, R3, 0x1, -R2 ;  /* 0x0000000103037824 */ /* 0x000fe400078e0a02 */
[----:B------:R-:W-:Y:S02]  /*0110*/  IMAD.MOV.U32 R2, RZ, RZ, RZ ;  /* 0x000000ffff027224 */ /* 0x000fe400078e00ff */
[----:B--2---:R-:W-:-:S05]  /*0120*/  IMAD.WIDE R12, R3, 0x4, R12 ;  /* 0x00000004030c7825 */ /* 0x004fca00078e020c */
[----:B------:R1:W2:Y:S01]  /*0130*/  @!P0 LDG.E.EL R2, desc[UR4][R12.64] ;  /* 0x000000040c028981 */ /* 0x0002a2000c2e1900 */
[----:B------:R-:W-:Y:S02]  /*0140*/  LEA.HI R14, R5, R0, RZ, 0x6 ;  /* 0x00000000050e7211 */ /* 0x000fe400078f30ff */
[----:B------:R-:W-:Y:S01]  /*0150*/  LOP3.LUT R15, R6, 0xfffffff0, RZ, 0xc0, !PT ;  /* 0xfffffff0060f7812 */ /* 0x000fe200078ec0ff */
[----:B------:R-:W3:Y:S01]  /*0160*/  LDC.64 R4, c[0x0][0x238] ;  /* 0x00008e00ff047b82 */ /* 0x000ee20000000a00 */
[----:B------:R-:W-:Y:S02]  /*0170*/  SHF.R.S32.HI R16, RZ, 0x6, R14 ;  /* 0x00000006ff107819 */ /* 0x000fe4000001140e */
[C---:B------:R-:W-:Y:S01]  /*0180*/  ISETP.GE.AND P1, PT, R3.reuse, 0x2, PT ;  /* 0x000000020300780c */ /* 0x040fe20003f26270 */
[----:B------:R-:W-:Y:S01]  /*0190*/  IMAD.IADD R15, R0, 0x1, -R15 ;  /* 0x00000001000f7824 */ /* 0x000fe200078e0a0f */
[----:B------:R-:W-:Y:S01]  /*01a0*/  LOP3.LUT R17, R14, 0xffffffc0, RZ, 0xc0, !PT ;  /* 0xffffffc00e117812 */ /* 0x000fe200078ec0ff */
[----:B------:R-:W-:Y:S01]  /*01b0*/  IMAD.SHL.U32 R16, R16, 0x20, RZ ;  /* 0x0000002010107824 */ /* 0x000fe200078e00ff */
[----:B------:R-:W-:Y:S01]  /*01c0*/  ISETP.LT.AND P2, PT, R0, 0x100, !P1 ;  /* 0x000001000000780c */ /* 0x000fe20004f41270 */
[----:B-1----:R-:W-:Y:S01]  /*01d0*/  IMAD.SHL.U32 R12, R3, 0x10, RZ ;  /* 0x00000010030c7824 */ /* 0x002fe200078e00ff */
[----:B------:R-:W1:Y:S01]  /*01e0*/  LDC.64 R6, c[0x0][0x240] ;  /* 0x00009000ff067b82 */ /* 0x000e620000000a00 */
[----:B------:R-:W-:-:S02]  /*01f0*/  SHF.R.S32.HI R14, RZ, 0x1f, R15 ;  /* 0x0000001fff0e7819 */ /* 0x000fc4000001140f */
[--C-:B------:R-:W-:Y:S02]  /*0200*/  SHF.R.S32.HI R13, RZ, 0x1f, R16.reuse ;  /* 0x0000001fff0d7819 */ /* 0x100fe40000011410 */
[----:B------:R-:W-:Y:S02]  /*0210*/  IADD3 R18, P4, P5, R12, R15, R16 ;  /* 0x0000000f0c127210 */ /* 0x000fe40007d9e010 */
[----:B------:R-:W-:Y:S02]  /*0220*/  SHF.R.S32.HI R12, RZ, 0x1f, R12 ;  /* 0x0000001fff0c7819 */ /* 0x000fe4000001140c */
[----:B------:R-:W-:Y:S02]  /*0230*/  IADD3 R15, R16, R0, -R17 ;  /* 0x00000000100f7210 */ /* 0x000fe40007ffe811 */
[----:B------:R-:W-:Y:S02]  /*0240*/  ISETP.GT.AND P3, PT, R3, 0x1, !P0 ;  /* 0x000000010300780c */ /* 0x000fe40004764270 */
[----:B------:R-:W-:Y:S01]  /*0250*/  IADD3.X R13, R12, R14, R13, P4, P5 ;  /* 0x0000000e0c0d7210 */ /* 0x000fe200027ea40d */
[----:B----4-:R-:W-:Y:S01]  /*0260*/  IMAD.WIDE R14, R15, 0x4, R10 ;  /* 0x000000040f0e7825 */ /* 0x010fe200078e020a */
[----:B------:R-:W-:-:S02]  /*0270*/  LEA R16, P4, R18, UR6, 0x2 ;  /* 0x0000000612107c11 */ /* 0x000fc4000f8810ff */
[----:B------:R-:W-:Y:S02]  /*0280*/  CS2R R10, SRZ ;  /* 0x00000000000a7805 */ /* 0x000fe4000001ff00 */
[----:B------:R-:W-:Y:S02]  /*0290*/  LEA.HI.X R17, R18, UR7, R13, 0x2, P4 ;  /* 0x0000000712117c11 */ /* 0x000fe4000a0f140d */
[----:B------:R-:W-:Y:S01]  /*02a0*/  CS2R R12, SRZ ;  /* 0x00000000000c7805 */ /* 0x000fe2000001ff00 */
[----:B-----5:R-:W-:Y:S01]  /*02b0*/  IMAD.WIDE R8, R3, 0x4, R8 ;  /* 0x0000000403087825 */ /* 0x020fe200078e0208 */
[----:B------:R-:W4:Y:S04]  /*02c0*/  @P2 LDG.E R11, desc[UR4][R14.64] ;  /* 0x000000040e0b2981 */ /* 0x000f28000c1e1900 */
[----:B------:R-:W5:Y:S01]  /*02d0*/  @P3 LDG.E R12, desc[UR4][R16.64+-0x80] ;  /* 0xffff8004100c3981 */ /* 0x000f62000c1e1900 */
[----:B------:R-:W-:-:S03]  /*02e0*/  IMAD.MOV.U32 R18, RZ, RZ, RZ ;  /* 0x000000ffff127224 */ /* 0x000fc600078e00ff */
[----:B------:R1:W5:Y:S01]  /*02f0*/  @!P0 LDG.E.EL R10, desc[UR4][R8.64] ;  /* 0x00000004080a8981 */ /* 0x000362000c2e1900 */
[----:B---3--:R-:W-:-:S04]  /*0300*/  IMAD.WIDE R4, R3, 0x4, R4 ;  /* 0x0000000403047825 */ /* 0x008fc800078e0204 */
[----:B-1----:R-:W-:Y:S01]  /*0310*/  IMAD.WIDE R6, R3, 0x4, R6 ;  /* 0x0000000403067825 */ /* 0x002fe200078e0206 */
[----:B------:R1:W3:Y:S04]  /*0320*/  @!P0 LDG.E.EL R13, desc[UR4][R4.64] ;  /* 0x00000004040d8981 */ /* 0x0002e8000c2e1900 */
[----:B------:R-:W3:Y:S01]  /*0330*/  @!P0 LDG.E.EL R18, desc[UR4][R6.64] ;  /* 0x0000000406128981 */ /* 0x000ee2000c2e1900 */
[----:B0-----:R-:W-:Y:S01]  /*0340*/  IMAD.MOV.U32 R9, RZ, RZ, 0x3e800000 ;  /* 0x3e800000ff097424 */ /* 0x001fe200078e00ff */
[----:B-1----:R-:W0:Y:S02]  /*0350*/  LDC.64 R4, c[0x0][0x210] ;  /* 0x00008400ff047b82 */ /* 0x002e240000000a00 */
[----:B0-----:R-:W-:-:S04]  /*0360*/  IMAD.WIDE R4, R0, 0x4, R4 ;  /* 0x0000000400047825 */ /* 0x001fc800078e0204 */
[----:B--2---:R-:W-:-:S04]  /*0370*/  FADD R2, R2, 9.9999997473787516356e-06 ;  /* 0x3727c5ac02027421 */ /* 0x004fc80000000000 */
[----:B------:R0:W1:Y:S02]  /*0380*/  MUFU.SQRT R14, R2 ;  /* 0x00000002000e7308 */ /* 0x0000640000002000 */
[----:B0-----:R-:W0:Y:S01]  /*0390*/  LDC.64 R2, c[0x0][0x248] ;  /* 0x00009200ff027b82 */ /* 0x001e220000000a00 */
[C---:B-1----:R-:W-:Y:S02]  /*03a0*/  FSETP.GT.AND P4, PT, R14.reuse, 8.50705917302346158658e+37, PT ;  /* 0x7e8000000e00780b */ /* 0x042fe40003f84000 */
[----:B------:R-:W-:Y:S02]  /*03b0*/  FSETP.GEU.AND P5, PT, R14, 1.175494350822287508e-38, PT ;  /* 0x008000000e00780b */ /* 0x000fe40003fae000 */
[----:B------:R-:W-:-:S09]  /*03c0*/  FSEL R9, R9, 1, P4 ;  /* 0x3f80000009097808 */ /* 0x000fd20002000000 */
[----:B------:R-:W-:Y:S02]  /*03d0*/  @P4 FMUL R14, R14, 0.25 ;  /* 0x3e8000000e0e4820 */ /* 0x000fe40000400000 */
[----:B------:R-:W-:Y:S01]  /*03e0*/  @!P5 FMUL R9, R9, 16777216 ;  /* 0x4b8000000909d820 */ /* 0x000fe20000400000 */
[----:B----4-:R-:W-:Y:S01]  /*03f0*/  SEL R11, R11, RZ, P2 ;  /* 0x000000ff0b0b7207 */ /* 0x010fe20001000000 */
[----:B------:R-:W-:Y:S01]  /*0400*/  @!P5 FMUL R14, R14, 16777216 ;  /* 0x4b8000000e0ed820 */ /* 0x000fe20000400000 */
[----:B0-----:R-:W-:Y:S01]  /*0410*/  IMAD.WIDE R2, R0, 0x4, R2 ;  /* 0x0000000400027825 */ /* 0x001fe200078e0202 */
[----:B-----5:R-:W-:-:S04]  /*0420*/  @P1 SEL R11, R12, RZ, P3 ;  /* 0x000000ff0c0b1207 */ /* 0x020fc80001800000 */
[----:B------:R-:W0:Y:S01]  /*0430*/  MUFU.RCP R14, R14 ;  /* 0x0000000e000e7308 */ /* 0x000e220000001000 */
[----:B------:R-:W-:Y:S01]  /*0440*/  FADD R10, R11, -R10 ;  /* 0x8000000a0b0a7221 */ /* 0x000fe20000000000 */
[----:B------:R1:W-:Y:S01]  /*0450*/  @!P0 STG.E desc[UR4][R2.64], R11 ;  /* 0x0000000b02008986 */ /* 0x0003e2000c101904 */
[----:B0-----:R-:W-:-:S04]  /*0460*/  FMUL R9, R14, R9 ;  /* 0x000000090e097220 */ /* 0x001fc80000400000 */
[----:B------:R-:W-:-:S04]  /*0470*/  FMUL R9, R10, R9 ;  /* 0x000000090a097220 */ /* 0x000fc80000400000 */
[----:B---3--:R-:W-:-:S05]  /*0480*/  FFMA R9, R9, R13, R18 ;  /* 0x0000000d09097223 */ /* 0x008fca0000000012 */
[----:B------:R-:W-:-:S13]  /*0490*/  FSETP.GT.AND P1, PT, R9, RZ, PT ;  /* 0x000000ff0900720b */ /* 0x000fda0003f24000 */
[----:B------:R-:W-:Y:S01]  /*04a0*/  @!P1 FMUL R9, R9, 0.10000000149011611938 ;  /* 0x3dcccccd09099820 */ /* 0x000fe20000400000 */
[----:B-1----:R-:W-:Y:S06]  /*04b0*/  @P0 EXIT ;  /* 0x000000000000094d */ /* 0x002fec0003800000 */
[----:B------:R-:W-:Y:S01]  /*04c0*/  STG.E desc[UR4][R4.64], R9 ;  /* 0x0000000904007986 */ /* 0x000fe2000c101904 */
[----:B------:R-:W-:Y:S05]  /*04d0*/  EXIT ;  /* 0x000000000000794d */ /* 0x000fea0003800000 */
.L_x_0:
[----:B------:R-:W-:-:S00]  /*04e0*/  BRA `(.L_x_0) ;  /* 0xfffffffc00fc7947 */ /* 0x000fc0000383ffff */
[----:B------:R-:W-:-:S00]  /*04f0*/  NOP ;  /* 0x0000000000007918 */ /* 0x000fc00000000000 */
        /* <DEDUP_REMOVED lines=8> */
.L_x_1:


//--------------------- .nv.global.init           --------------------------
	.section	.nv.global.init,"aw",@progbits
.nv.global.init:
	.type		_$_str,@object
	.size		_$_str,(_$_str_$_2 - _$_str)
_$_str:
        /*0000*/ 	.byte	0x5f, 0x5f, 0x43, 0x55, 0x44, 0x41, 0x5f, 0x46, 0x54, 0x5a, 0x00
	.type		_$_str_$_2,@object
	.size		_$_str_$_2,(.L_1 - _$_str_$_2)
_$_str_$_2:
        /*000b*/ 	.byte	0x5f, 0x5f, 0x43, 0x55, 0x44, 0x41, 0x5f, 0x50, 0x52, 0x45, 0x43, 0x5f, 0x53, 0x51, 0x52, 0x54
        /*001b*/ 	.byte	0x00
.L_1:


//--------------------- .nv.constant0.triton_poi_fused__native_batch_norm_legit_no_training_cat_leaky_relu_2 --------------------------
	.section	.nv.constant0.triton_poi_fused__native_batch_norm_legit_no_training_cat_leaky_relu_2,"a",@progbits
	.sectionflags	@""
	.align	4
.nv.constant0.triton_poi_fused__native_batch_norm_legit_no_training_cat_leaky_relu_2:
	.zero		596
